//
// Generated by NVIDIA NVVM Compiler
//
// Compiler Build ID: CL-36424714
// Cuda compilation tools, release 13.0, V13.0.88
// Based on NVVM 20.0.0
//

.version 9.0
.target sm_100
.address_size 64

	// .globl	_Z6matmulPfS_S_iii
// _ZZ6matmulPfS_S_iiiE8shared_A has been demoted

.visible .entry _Z6matmulPfS_S_iii(
	.param .u64 .ptr .align 1 _Z6matmulPfS_S_iii_param_0,
	.param .u64 .ptr .align 1 _Z6matmulPfS_S_iii_param_1,
	.param .u64 .ptr .align 1 _Z6matmulPfS_S_iii_param_2,
	.param .u32 _Z6matmulPfS_S_iii_param_3,
	.param .u32 _Z6matmulPfS_S_iii_param_4,
	.param .u32 _Z6matmulPfS_S_iii_param_5
)
{
	.reg .pred 	%p<28>;
	.reg .b32 	%r<110>;
	.reg .b32 	%f<125>;
	.reg .b64 	%rd<47>;
	// demoted variable
	.shared .align 8 .b8 _ZZ6matmulPfS_S_iiiE8shared_A[2048];
	ld.param.u64 	%rd6, [_Z6matmulPfS_S_iii_param_0];
	ld.param.u64 	%rd7, [_Z6matmulPfS_S_iii_param_1];
	ld.param.u32 	%r40, [_Z6matmulPfS_S_iii_param_3];
	ld.param.u32 	%r41, [_Z6matmulPfS_S_iii_param_4];
	ld.param.u32 	%r42, [_Z6matmulPfS_S_iii_param_5];
	mov.u32 	%r43, %ctaid.y;
	shl.b32 	%r1, %r43, 4;
	mov.u32 	%r44, %ctaid.x;
	shl.b32 	%r2, %r44, 4;
	setp.ge.s32 	%p1, %r1, %r40;
	setp.ge.s32 	%p2, %r2, %r41;
	or.pred  	%p3, %p1, %p2;
	@%p3 bra 	$L__BB0_23;
	mov.u32 	%r3, %tid.x;
	mul.lo.s32 	%r104, %r42, %r1;
	setp.gt.u32 	%p4, %r3, 127;
	setp.lt.s32 	%p5, %r42, 1;
	shl.b32 	%r45, %r3, 3;
	mov.u32 	%r46, _ZZ6matmulPfS_S_iiiE8shared_A;
	add.s32 	%r5, %r46, %r45;
	or.pred  	%p6, %p4, %p5;
	@%p6 bra 	$L__BB0_3;
	mul.wide.u32 	%rd9, %r104, 4;
	add.s64 	%rd10, %rd6, %rd9;
	st.shared.u64 	[%r5], %rd10;
$L__BB0_3:
	setp.lt.s32 	%p7, %r42, 1;
	bar.sync 	0;
	mov.f32 	%f117, 0f00000000;
	mov.f32 	%f118, %f117;
	mov.f32 	%f119, %f117;
	mov.f32 	%f120, %f117;
	mov.f32 	%f121, %f117;
	mov.f32 	%f122, %f117;
	mov.f32 	%f123, %f117;
	mov.f32 	%f124, %f117;
	@%p7 bra 	$L__BB0_21;
	cvt.s64.s32 	%rd1, %r2;
	mul.lo.s32 	%r6, %r42, %r40;
	add.s32 	%r48, %r42, -1;
	shr.u32 	%r49, %r48, 3;
	add.s32 	%r7, %r49, 1;
	and.b32  	%r8, %r7, 3;
	setp.lt.u32 	%p8, %r42, 25;
	mov.b32 	%r105, 0;
	mov.f32 	%f117, 0f00000000;
	@%p8 bra 	$L__BB0_16;
	mul.lo.s32 	%r102, %r41, 24;
	shl.b32 	%r101, %r41, 4;
	shl.b32 	%r100, %r41, 3;
	and.b32  	%r52, %r7, 1073741820;
	neg.s32 	%r98, %r52;
	mov.f32 	%f117, 0f00000000;
	mov.b32 	%r103, 16;
	mov.b32 	%r99, 0;
	mov.f32 	%f118, %f117;
	mov.f32 	%f119, %f117;
	mov.f32 	%f120, %f117;
	mov.f32 	%f121, %f117;
	mov.f32 	%f122, %f117;
	mov.f32 	%f123, %f117;
	mov.f32 	%f124, %f117;
$L__BB0_6:
	setp.gt.u32 	%p9, %r3, 127;
	ld.shared.u64 	%rd11, [%r5];
	wmma.load.a.sync.aligned.row.m16n16k8.tf32 	{%r53, %r54, %r55, %r56}, [%rd11], %r42;
	cvt.s64.s32 	%rd12, %r99;
	add.s64 	%rd13, %rd12, %rd1;
	shl.b64 	%rd14, %rd13, 2;
	add.s64 	%rd15, %rd7, %rd14;
	wmma.load.b.sync.aligned.row.m16n16k8.tf32 	{%r57, %r58, %r59, %r60}, [%rd15], %r41;
	wmma.mma.sync.aligned.row.row.m16n16k8.f32.tf32.tf32.f32 {%f9, %f10, %f11, %f12, %f13, %f14, %f15, %f16}, {%r53, %r54, %r55, %r56}, {%r57, %r58, %r59, %r60}, {%f124, %f123, %f122, %f121, %f120, %f119, %f118, %f117};
	add.s32 	%r61, %r104, 8;
	setp.ge.s32 	%p10, %r61, %r6;
	mul.wide.u32 	%rd16, %r104, 4;
	add.s64 	%rd2, %rd6, %rd16;
	or.pred  	%p11, %p9, %p10;
	@%p11 bra 	$L__BB0_8;
	add.s64 	%rd17, %rd2, 32;
	st.shared.u64 	[%r5], %rd17;
$L__BB0_8:
	bar.sync 	0;
	ld.shared.u64 	%rd18, [%r5];
	wmma.load.a.sync.aligned.row.m16n16k8.tf32 	{%r62, %r63, %r64, %r65}, [%rd18], %r42;
	cvt.s64.s32 	%rd19, %r100;
	add.s64 	%rd20, %rd19, %rd1;
	shl.b64 	%rd21, %rd20, 2;
	add.s64 	%rd22, %rd7, %rd21;
	wmma.load.b.sync.aligned.row.m16n16k8.tf32 	{%r66, %r67, %r68, %r69}, [%rd22], %r41;
	wmma.mma.sync.aligned.row.row.m16n16k8.f32.tf32.tf32.f32 {%f17, %f18, %f19, %f20, %f21, %f22, %f23, %f24}, {%r62, %r63, %r64, %r65}, {%r66, %r67, %r68, %r69}, {%f9, %f10, %f11, %f12, %f13, %f14, %f15, %f16};
	add.s32 	%r70, %r104, 16;
	setp.ge.s32 	%p13, %r70, %r6;
	or.pred  	%p14, %p9, %p13;
	@%p14 bra 	$L__BB0_10;
	add.s64 	%rd23, %rd2, 64;
	st.shared.u64 	[%r5], %rd23;
$L__BB0_10:
	bar.sync 	0;
	ld.shared.u64 	%rd24, [%r5];
	wmma.load.a.sync.aligned.row.m16n16k8.tf32 	{%r71, %r72, %r73, %r74}, [%rd24], %r42;
	cvt.s64.s32 	%rd25, %r101;
	add.s64 	%rd26, %rd25, %rd1;
	shl.b64 	%rd27, %rd26, 2;
	add.s64 	%rd28, %rd7, %rd27;
	wmma.load.b.sync.aligned.row.m16n16k8.tf32 	{%r75, %r76, %r77, %r78}, [%rd28], %r41;
	wmma.mma.sync.aligned.row.row.m16n16k8.f32.tf32.tf32.f32 {%f25, %f26, %f27, %f28, %f29, %f30, %f31, %f32}, {%r71, %r72, %r73, %r74}, {%r75, %r76, %r77, %r78}, {%f17, %f18, %f19, %f20, %f21, %f22, %f23, %f24};
	add.s32 	%r79, %r104, 24;
	setp.ge.s32 	%p16, %r79, %r6;
	or.pred  	%p17, %p9, %p16;
	@%p17 bra 	$L__BB0_12;
	add.s64 	%rd29, %rd2, 96;
	st.shared.u64 	[%r5], %rd29;
$L__BB0_12:
	bar.sync 	0;
	ld.shared.u64 	%rd30, [%r5];
	wmma.load.a.sync.aligned.row.m16n16k8.tf32 	{%r80, %r81, %r82, %r83}, [%rd30], %r42;
	cvt.s64.s32 	%rd31, %r102;
	add.s64 	%rd32, %rd31, %rd1;
	shl.b64 	%rd33, %rd32, 2;
	add.s64 	%rd34, %rd7, %rd33;
	wmma.load.b.sync.aligned.row.m16n16k8.tf32 	{%r84, %r85, %r86, %r87}, [%rd34], %r41;
	wmma.mma.sync.aligned.row.row.m16n16k8.f32.tf32.tf32.f32 {%f124, %f123, %f122, %f121, %f120, %f119, %f118, %f117}, {%r80, %r81, %r82, %r83}, {%r84, %r85, %r86, %r87}, {%f25, %f26, %f27, %f28, %f29, %f30, %f31, %f32};
	add.s32 	%r104, %r104, 32;
	setp.ge.s32 	%p19, %r104, %r6;
	or.pred  	%p20, %p9, %p19;
	@%p20 bra 	$L__BB0_14;
	add.s64 	%rd35, %rd2, 128;
	st.shared.u64 	[%r5], %rd35;
$L__BB0_14:
	bar.sync 	0;
	add.s32 	%r103, %r103, 32;
	shl.b32 	%r88, %r41, 5;
	add.s32 	%r102, %r102, %r88;
	add.s32 	%r101, %r101, %r88;
	add.s32 	%r100, %r100, %r88;
	add.s32 	%r99, %r99, %r88;
	add.s32 	%r98, %r98, 4;
	setp.ne.s32 	%p21, %r98, 0;
	@%p21 bra 	$L__BB0_6;
	add.s32 	%r105, %r103, -16;
$L__BB0_16:
	setp.eq.s32 	%p22, %r8, 0;
	@%p22 bra 	$L__BB0_21;
	mul.lo.s32 	%r108, %r105, %r41;
	shl.b32 	%r31, %r41, 3;
	mul.wide.u32 	%rd36, %r104, 4;
	add.s64 	%rd37, %rd36, %rd6;
	add.s64 	%rd46, %rd37, 32;
	neg.s32 	%r107, %r8;
$L__BB0_18:
	.pragma "nounroll";
	setp.gt.u32 	%p23, %r3, 127;
	ld.shared.u64 	%rd38, [%r5];
	wmma.load.a.sync.aligned.row.m16n16k8.tf32 	{%r89, %r90, %r91, %r92}, [%rd38], %r42;
	cvt.s64.s32 	%rd39, %r108;
	add.s64 	%rd40, %rd39, %rd1;
	shl.b64 	%rd41, %rd40, 2;
	add.s64 	%rd42, %rd7, %rd41;
	wmma.load.b.sync.aligned.row.m16n16k8.tf32 	{%r93, %r94, %r95, %r96}, [%rd42], %r41;
	wmma.mma.sync.aligned.row.row.m16n16k8.f32.tf32.tf32.f32 {%f124, %f123, %f122, %f121, %f120, %f119, %f118, %f117}, {%r89, %r90, %r91, %r92}, {%r93, %r94, %r95, %r96}, {%f124, %f123, %f122, %f121, %f120, %f119, %f118, %f117};
	add.s32 	%r104, %r104, 8;
	setp.ge.s32 	%p24, %r104, %r6;
	or.pred  	%p25, %p23, %p24;
	@%p25 bra 	$L__BB0_20;
	st.shared.u64 	[%r5], %rd46;
$L__BB0_20:
	bar.sync 	0;
	add.s32 	%r108, %r108, %r31;
	add.s64 	%rd46, %rd46, 32;
	add.s32 	%r107, %r107, 1;
	setp.ne.s32 	%p26, %r107, 0;
	@%p26 bra 	$L__BB0_18;
$L__BB0_21:
	mad.lo.s32 	%r39, %r41, %r1, %r2;
	mul.lo.s32 	%r97, %r41, %r40;
	setp.ge.s32 	%p27, %r39, %r97;
	@%p27 bra 	$L__BB0_23;
	ld.param.u64 	%rd45, [_Z6matmulPfS_S_iii_param_2];
	mul.wide.s32 	%rd43, %r39, 4;
	add.s64 	%rd44, %rd45, %rd43;
	wmma.store.d.sync.aligned.row.m16n16k8.f32 	[%rd44], {%f124, %f123, %f122, %f121, %f120, %f119, %f118, %f117}, %r41;
$L__BB0_23:
	ret;

}


// ===== COMPILED SASS (sm_100) =====

	.target	sm_100

	.elftype	@"ET_EXEC"


//--------------------- .note.nv.tkinfo           --------------------------
	.section	.note.nv.tkinfo,"",@"SHT_NOTE"
	.sectionflags	@"SHF_NOTE_NV_TKINFO"
	.tkinfo
        /*0018*/ 	.word	0x00000002
        /*0030*/ 	.string	""
        /*0030*/ 	.string	"ptxas"
        /*0030*/ 	.string	"Cuda compilation tools, release 13.0, V13.0.88"
        /*0030*/ 	.string	"Build cuda_13.0.r13.0/compiler.36424714_0"
        /*0030*/ 	.string	"-arch sm_100 -m 64 "



//--------------------- .note.nv.cuinfo           --------------------------
	.section	.note.nv.cuinfo,"",@"SHT_NOTE"
	.sectionflags	@"SHF_NOTE_NV_CUINFO"
        /*0018*/ 	.short	0x0002
        /*001a*/ 	.short	0x0064
        /*001c*/ 	.short	0x0082
	.zero		2


//--------------------- .nv.info                  --------------------------
	.section	.nv.info,"",@"SHT_CUDA_INFO"
	.align	4


	//----- nvinfo : EIATTR_REGCOUNT
	.align		4
        /*0000*/ 	.byte	0x04, 0x2f
        /*0002*/ 	.short	(.L_1 - .L_0)
	.align		4
.L_0:
        /*0004*/ 	.word	index@(_Z6matmulPfS_S_iii)
        /*0008*/ 	.word	0x00000020


	//----- nvinfo : EIATTR_FRAME_SIZE
	.align		4
.L_1:
        /*000c*/ 	.byte	0x04, 0x11
        /*000e*/ 	.short	(.L_3 - .L_2)
	.align		4
.L_2:
        /*0010*/ 	.word	index@(_Z6matmulPfS_S_iii)
        /*0014*/ 	.word	0x00000000


	//----- nvinfo : EIATTR_MIN_STACK_SIZE
	.align		4
.L_3:
        /*0018*/ 	.byte	0x04, 0x12
        /*001a*/ 	.short	(.L_5 - .L_4)
	.align		4
.L_4:
        /*001c*/ 	.word	index@(_Z6matmulPfS_S_iii)
        /*0020*/ 	.word	0x00000000
.L_5:


//--------------------- .nv.compat                --------------------------
	.section	.nv.compat,"",@"SHT_CUDA_COMPAT_INFO"
	.align	4
        /*0000*/ 	.byte	0x02, 0x09, 0x00, 0x00, 0x02, 0x02, 0x01, 0x00, 0x02, 0x05, 0x05, 0x00, 0x03, 0x07, 0x01, 0x01
        /*0010*/ 	.byte	0x02, 0x03, 0x00, 0x00, 0x02, 0x06, 0x01, 0x00, 0x04, 0x0b, 0x08, 0x00, 0x09, 0x00, 0x00, 0x00
        /*0020*/ 	.byte	0x00, 0x00, 0x00, 0x00


//--------------------- .nv.info._Z6matmulPfS_S_iii --------------------------
	.section	.nv.info._Z6matmulPfS_S_iii,"",@"SHT_CUDA_INFO"
	.sectionflags	@""
	.align	4


	//----- nvinfo : EIATTR_CUDA_API_VERSION
	.align		4
        /*0000*/ 	.byte	0x04, 0x37
        /*0002*/ 	.short	(.L_7 - .L_6)
.L_6:
        /*0004*/ 	.word	0x00000082


	//----- nvinfo : EIATTR_KPARAM_INFO
	.align		4
.L_7:
        /*0008*/ 	.byte	0x04, 0x17
        /*000a*/ 	.short	(.L_9 - .L_8)
.L_8:
        /*000c*/ 	.word	0x00000000
        /*0010*/ 	.short	0x0005
        /*0012*/ 	.short	0x0020
        /*0014*/ 	.byte	0x00, 0xf0, 0x11, 0x00


	//----- nvinfo : EIATTR_KPARAM_INFO
	.align		4
.L_9:
        /*0018*/ 	.byte	0x04, 0x17
        /*001a*/ 	.short	(.L_11 - .L_10)
.L_10:
        /*001c*/ 	.word	0x00000000
        /*0020*/ 	.short	0x0004
        /*0022*/ 	.short	0x001c
        /*0024*/ 	.byte	0x00, 0xf0, 0x11, 0x00


	//----- nvinfo : EIATTR_KPARAM_INFO
	.align		4
.L_11:
        /*0028*/ 	.byte	0x04, 0x17
        /*002a*/ 	.short	(.L_13 - .L_12)
.L_12:
        /*002c*/ 	.word	0x00000000
        /*0030*/ 	.short	0x0003
        /*0032*/ 	.short	0x0018
        /*0034*/ 	.byte	0x00, 0xf0, 0x11, 0x00


	//----- nvinfo : EIATTR_KPARAM_INFO
	.align		4
.L_13:
        /*0038*/ 	.byte	0x04, 0x17
        /*003a*/ 	.short	(.L_15 - .L_14)
.L_14:
        /*003c*/ 	.word	0x00000000
        /*0040*/ 	.short	0x0002
        /*0042*/ 	.short	0x0010
        /*0044*/ 	.byte	0x00, 0xf5, 0x21, 0x00


	//----- nvinfo : EIATTR_KPARAM_INFO
	.align		4
.L_15:
        /*0048*/ 	.byte	0x04, 0x17
        /*004a*/ 	.short	(.L_17 - .L_16)
.L_16:
        /*004c*/ 	.word	0x00000000
        /*0050*/ 	.short	0x0001
        /*0052*/ 	.short	0x0008
        /*0054*/ 	.byte	0x00, 0xf5, 0x21, 0x00


	//----- nvinfo : EIATTR_KPARAM_INFO
	.align		4
.L_17:
        /*0058*/ 	.byte	0x04, 0x17
        /*005a*/ 	.short	(.L_19 - .L_18)
.L_18:
        /*005c*/ 	.word	0x00000000
        /*0060*/ 	.short	0x0000
        /*0062*/ 	.short	0x0000
        /*0064*/ 	.byte	0x00, 0xf5, 0x21, 0x00


	//----- nvinfo : EIATTR_SPARSE_MMA_MASK
	.align		4
.L_19:
        /*0068*/ 	.byte	0x03, 0x50
        /*006a*/ 	.short	0x0000


	//----- nvinfo : EIATTR_WMMA_USED
	.align		4
        /*006c*/ 	.byte	0x01, 0x2b
	.zero		2


	//----- nvinfo : EIATTR_MAXREG_COUNT
	.align		4
        /*0070*/ 	.byte	0x03, 0x1b
        /*0072*/ 	.short	0x00ff


	//----- nvinfo : EIATTR_NUM_BARRIERS
	.align		4
        /*0074*/ 	.byte	0x02, 0x4c
        /*0076*/ 	.byte	0x01
	.zero		1


	//----- nvinfo : EIATTR_MERCURY_ISA_VERSION
	.align		4
        /*0078*/ 	.byte	0x03, 0x5f
        /*007a*/ 	.short	0x0101


	//----- nvinfo : EIATTR_VRC_CTA_INIT_COUNT
	.align		4
        /*007c*/ 	.byte	0x02, 0x4a
	.zero		1
	.zero		1


	//----- nvinfo : EIATTR_EXIT_INSTR_OFFSETS
	.align		4
        /*0080*/ 	.byte	0x04, 0x1c
        /*0082*/ 	.short	(.L_21 - .L_20)


	//   ....[0]....
.L_20:
        /*0084*/ 	.word	0x00000090


	//   ....[1]....
        /*0088*/ 	.word	0x00001360


	//   ....[2]....
        /*008c*/ 	.word	0x00001470


	//----- nvinfo : EIATTR_CBANK_PARAM_SIZE
	.align		4
.L_21:
        /*0090*/ 	.byte	0x03, 0x19
        /*0092*/ 	.short	0x0024


	//----- nvinfo : EIATTR_PARAM_CBANK
	.align		4
        /*0094*/ 	.byte	0x04, 0x0a
        /*0096*/ 	.short	(.L_23 - .L_22)
	.align		4
.L_22:
        /*0098*/ 	.word	index@(.nv.constant0._Z6matmulPfS_S_iii)
        /*009c*/ 	.short	0x0380
        /*009e*/ 	.short	0x0024


	//----- nvinfo : EIATTR_SW_WAR
	.align		4
.L_23:
        /*00a0*/ 	.byte	0x04, 0x36
        /*00a2*/ 	.short	(.L_25 - .L_24)
.L_24:
        /*00a4*/ 	.word	0x00000008
.L_25:


//--------------------- .nv.callgraph             --------------------------
	.section	.nv.callgraph,"",@"SHT_CUDA_CALLGRAPH"
	.align	4
	.sectionentsize	8
	.align		4
        /*0000*/ 	.word	0x00000000
	.align		4
        /*0004*/ 	.word	0xffffffff
	.align		4
        /*0008*/ 	.word	0x00000000
	.align		4
        /*000c*/ 	.word	0xfffffffe
	.align		4
        /*0010*/ 	.word	0x00000000
	.align		4
        /*0014*/ 	.word	0xfffffffd
	.align		4
        /*0018*/ 	.word	0x00000000
	.align		4
        /*001c*/ 	.word	0xfffffffc


//--------------------- .text._Z6matmulPfS_S_iii  --------------------------
	.section	.text._Z6matmulPfS_S_iii,"ax",@progbits
	.align	128
        .global         _Z6matmulPfS_S_iii
        .type           _Z6matmulPfS_S_iii,@function
        .size           _Z6matmulPfS_S_iii,(.L_x_5 - _Z6matmulPfS_S_iii)
        .other          _Z6matmulPfS_S_iii,@"STO_CUDA_ENTRY STV_DEFAULT"
_Z6matmulPfS_S_iii:
.text._Z6matmulPfS_S_iii:
[----:B------:R-:W-:Y:S08]  /*0000*/  LDC R1, c[0x0][0x37c] ;  /* 0x0000df00ff017b82 */ /* 0x000ff00000000800 */
[----:B------:R-:W0:Y:S01]  /*0010*/  S2UR UR9, SR_CTAID.X ;  /* 0x00000000000979c3 */ /* 0x000e220000002500 */
[----:B------:R-:W1:Y:S07]  /*0020*/  LDCU.64 UR4, c[0x0][0x398] ;  /* 0x00007300ff0477ac */ /* 0x000e6e0008000a00 */
[----:B------:R-:W2:Y:S01]  /*0030*/  S2UR UR8, SR_CTAID.Y ;  /* 0x00000000000879c3 */ /* 0x000ea20000002600 */
[----:B0-----:R-:W-:-:S04]  /*0040*/  USHF.L.U32 UR9, UR9, 0x4, URZ ;  /* 0x0000000409097899 */ /* 0x001fc800080006ff */
[----:B-1----:R-:W-:Y:S02]  /*0050*/  UISETP.GE.AND UP0, UPT, UR9, UR5, UPT ;  /* 0x000000050900728c */ /* 0x002fe4000bf06270 */
[----:B--2---:R-:W-:-:S04]  /*0060*/  USHF.L.U32 UR8, UR8, 0x4, URZ ;  /* 0x0000000408087899 */ /* 0x004fc800080006ff */
[----:B------:R-:W-:-:S06]  /*0070*/  UISETP.GE.OR UP0, UPT, UR8, UR4, UP0 ;  /* 0x000000040800728c */ /* 0x000fcc0008706670 */
[----:B------:R-:W-:-:S13]  /*0080*/  PLOP3.LUT P0, PT, PT, PT, UP0, 0x80, 0x8 ;  /* 0x000000000008781c */ /* 0x000fda0003f0f008 */
[----:B------:R-:W-:Y:S05]  /*0090*/  @P0 EXIT ;  /* 0x000000000000094d */ /* 0x000fea0003800000 */
[----:B------:R-:W0:Y:S01]  /*00a0*/  S2R R0, SR_TID.X ;  /* 0x0000000000007919 */ /* 0x000e220000002100 */
[----:B------:R-:W1:Y:S01]  /*00b0*/  LDCU UR16, c[0x0][0x3a0] ;  /* 0x00007400ff1077ac */ /* 0x000e620008000800 */
[----:B------:R-:W2:Y:S01]  /*00c0*/  S2UR UR7, SR_CgaCtaId ;  /* 0x00000000000779c3 */ /* 0x000ea20000008800 */
[----:B------:R-:W-:Y:S02]  /*00d0*/  CS2R R6, SRZ ;  /* 0x0000000000067805 */ /* 0x000fe4000001ff00 */
[----:B------:R-:W-:Y:S01]  /*00e0*/  CS2R R10, SRZ ;  /* 0x00000000000a7805 */ /* 0x000fe2000001ff00 */
[----:B------:R-:W-:Y:S01]  /*00f0*/  UMOV UR6, 0x400 ;  /* 0x0000040000067882 */ /* 0x000fe20000000000 */
[----:B------:R-:W-:Y:S01]  /*0100*/  CS2R R8, SRZ ;  /* 0x0000000000087805 */ /* 0x000fe2000001ff00 */
[----:B------:R-:W3:Y:S01]  /*0110*/  LDCU.64 UR14, c[0x0][0x358] ;  /* 0x00006b00ff0e77ac */ /* 0x000ee20008000a00 */
[----:B-1----:R-:W-:Y:S02]  /*0120*/  UISETP.GE.AND UP0, UPT, UR16, 0x1, UPT ;  /* 0x000000011000788c */ /* 0x002fe4000bf06270 */
[----:B------:R-:W-:-:S04]  /*0130*/  UIMAD UR24, UR8, UR16, URZ ;  /* 0x00000010081872a4 */ /* 0x000fc8000f8e02ff */
[----:B------:R-:W-:Y:S01]  /*0140*/  PLOP3.LUT P0, PT, PT, PT, UP0, 0x80, 0x8 ;  /* 0x000000000008781c */ /* 0x000fe20003f0f008 */
[----:B--2---:R-:W-:Y:S01]  /*0150*/  ULEA UR6, UR7, UR6, 0x18 ;  /* 0x0000000607067291 */ /* 0x004fe2000f8ec0ff */
[----:B------:R-:W-:Y:S02]  /*0160*/  MOV R5, UR24 ;  /* 0x0000001800057c02 */ /* 0x000fe40008000f00 */
[----:B0-----:R-:W-:-:S03]  /*0170*/  ISETP.GT.U32.OR P0, PT, R0, 0x7f, !P0 ;  /* 0x0000007f0000780c */ /* 0x001fc60004704470 */
[----:B------:R-:W-:-:S10]  /*0180*/  LEA R12, R0, UR6, 0x3 ;  /* 0x00000006000c7c11 */ /* 0x000fd4000f8e18ff */
[----:B------:R-:W0:Y:S02]  /*0190*/  @!P0 LDC.64 R2, c[0x0][0x380] ;  /* 0x0000e000ff028b82 */ /* 0x000e240000000a00 */
[----:B0-----:R-:W-:Y:S01]  /*01a0*/  @!P0 IMAD.WIDE.U32 R2, R5, 0x4, R2 ;  /* 0x0000000405028825 */ /* 0x001fe200078e0002 */
[----:B------:R-:W-:-:S04]  /*01b0*/  CS2R R4, SRZ ;  /* 0x0000000000047805 */ /* 0x000fc8000001ff00 */
[----:B------:R0:W-:Y:S01]  /*01c0*/  @!P0 STS.64 [R12], R2 ;  /* 0x000000020c008388 */ /* 0x0001e20000000a00 */
[----:B------:R-:W-:Y:S06]  /*01d0*/  BAR.SYNC.DEFER_BLOCKING 0x0 ;  /* 0x0000000000007b1d */ /* 0x000fec0000010000 */
[----:B---3--:R-:W-:Y:S05]  /*01e0*/  BRA.U !UP0, `(.L_x_0) ;  /* 0x0000001108487547 */ /* 0x008fea000b800000 */
[----:B------:R-:W-:Y:S01]  /*01f0*/  UISETP.GE.U32.AND UP0, UPT, UR16, 0x19, UPT ;  /* 0x000000191000788c */ /* 0x000fe2000bf06070 */
[----:B------:R-:W-:Y:S01]  /*0200*/  MOV R7, RZ ;  /* 0x000000ff00077202 */ /* 0x000fe20000000f00 */
[----:B------:R-:W-:Y:S02]  /*0210*/  UIADD3 UR6, UPT, UPT, UR16, -0x1, URZ ;  /* 0xffffffff10067890 */ /* 0x000fe4000fffe0ff */
[----:B------:R-:W-:Y:S02]  /*0220*/  UIMAD UR10, UR4, UR16, URZ ;  /* 0x00000010040a72a4 */ /* 0x000fe4000f8e02ff */
[----:B------:R-:W-:Y:S01]  /*0230*/  ULEA.HI UR6, UR6, 0x1, URZ, 0x1d ;  /* 0x0000000106067891 */ /* 0x000fe2000f8fe8ff */
[----:B------:R-:W-:-:S03]  /*0240*/  UMOV UR4, URZ ;  /* 0x000000ff00047c82 */ /* 0x000fc60008000000 */
[----:B------:R-:W-:Y:S01]  /*0250*/  ULOP3.LUT UR11, UR6, 0x3, URZ, 0xc0, !UPT ;  /* 0x00000003060b7892 */ /* 0x000fe2000f8ec0ff */
[----:B------:R-:W-:Y:S11]  /*0260*/  BRA.U !UP0, `(.L_x_1) ;  /* 0x0000000d08187547 */ /* 0x000ff6000b800000 */
[----:B------:R-:W1:Y:S01]  /*0270*/  S2R R19, SR_LANEID ;  /* 0x0000000000137919 */ /* 0x000e620000000000 */
[----:B------:R-:W-:Y:S01]  /*0280*/  ISETP.GT.U32.AND P0, PT, R0, 0x7f, PT ;  /* 0x0000007f0000780c */ /* 0x000fe20003f04070 */
[----:B------:R-:W-:Y:S01]  /*0290*/  ULOP3.LUT UR6, UR6, 0x3ffffffc, URZ, 0xc0, !UPT ;  /* 0x3ffffffc06067892 */ /* 0x000fe2000f8ec0ff */
[----:B------:R-:W-:Y:S02]  /*02a0*/  CS2R R6, SRZ ;  /* 0x0000000000067805 */ /* 0x000fe4000001ff00 */
[----:B------:R-:W-:Y:S02]  /*02b0*/  CS2R R10, SRZ ;  /* 0x00000000000a7805 */ /* 0x000fe4000001ff00 */
[----:B------:R-:W-:Y:S01]  /*02c0*/  CS2R R8, SRZ ;  /* 0x0000000000087805 */ /* 0x000fe2000001ff00 */
[----:B------:R-:W-:Y:S02]  /*02d0*/  UIMAD UR25, UR5, 0x18, URZ ;  /* 0x00000018051978a4 */ /* 0x000fe4000f8e02ff */
[----:B------:R-:W-:-:S02]  /*02e0*/  USHF.L.U32 UR26, UR5, 0x4, URZ ;  /* 0x00000004051a7899 */ /* 0x000fc400080006ff */
[----:B------:R-:W-:Y:S01]  /*02f0*/  USHF.L.U32 UR27, UR5, 0x3, URZ ;  /* 0x00000003051b7899 */ /* 0x000fe200080006ff */
[----:B------:R-:W2:Y:S01]  /*0300*/  LDCU.64 UR20, c[0x0][0x380] ;  /* 0x00007000ff1477ac */ /* 0x000ea20008000a00 */
[----:B------:R-:W3:Y:S01]  /*0310*/  LDCU UR17, c[0x0][0x3a0] ;  /* 0x00007400ff1177ac */ /* 0x000ee20008000800 */
[----:B------:R-:W4:Y:S01]  /*0320*/  LDCU UR18, c[0x0][0x39c] ;  /* 0x00007380ff1277ac */ /* 0x000f220008000800 */
[----:B------:R-:W0:Y:S01]  /*0330*/  LDCU.64 UR22, c[0x0][0x388] ;  /* 0x00007100ff1677ac */ /* 0x000e220008000a00 */
[----:B------:R-:W-:Y:S01]  /*0340*/  UIADD3 UR6, UPT, UPT, -UR6, URZ, URZ ;  /* 0x000000ff06067290 */ /* 0x000fe2000fffe1ff */
[----:B------:R-:W-:Y:S01]  /*0350*/  UMOV UR7, 0x10 ;  /* 0x0000001000077882 */ /* 0x000fe20000000000 */
[----:B------:R-:W-:Y:S01]  /*0360*/  UMOV UR4, URZ ;  /* 0x000000ff00047c82 */ /* 0x000fe20008000000 */
[----:B-1----:R-:W-:Y:S02]  /*0370*/  LOP3.LUT R18, R19, 0x3, RZ, 0xc0, !PT ;  /* 0x0000000313127812 */ /* 0x002fe400078ec0ff */
[----:B------:R-:W-:-:S02]  /*0380*/  SHF.R.U32.HI R19, RZ, 0x2, R19 ;  /* 0x00000002ff137819 */ /* 0x000fc40000011613 */
[C---:B------:R-:W-:Y:S02]  /*0390*/  IADD3 R4, PT, PT, R18.reuse, 0x4, RZ ;  /* 0x0000000412047810 */ /* 0x040fe40007ffe0ff */
[C---:B------:R-:W-:Y:S01]  /*03a0*/  IADD3 R13, PT, PT, R19.reuse, 0x8, RZ ;  /* 0x00000008130d7810 */ /* 0x040fe20007ffe0ff */
[--C-:B0-----:R-:W-:Y:S02]  /*03b0*/  IMAD R2, R19, UR16, R18.reuse ;  /* 0x0000001013027c24 */ /* 0x101fe4000f8e0212 */
[C---:B------:R-:W-:Y:S02]  /*03c0*/  IMAD R3, R18.reuse, UR5, R19 ;  /* 0x0000000512037c24 */ /* 0x040fe4000f8e0213 */
[----:B------:R-:W-:Y:S02]  /*03d0*/  IMAD R0, R13, UR16, R18 ;  /* 0x000000100d007c24 */ /* 0x000fe4000f8e0212 */
[----:B------:R-:W-:Y:S02]  /*03e0*/  IMAD R21, R19, UR16, R4 ;  /* 0x0000001013157c24 */ /* 0x000fe4000f8e0204 */
[----:B------:R-:W-:-:S02]  /*03f0*/  IMAD R18, R18, UR5, R13 ;  /* 0x0000000512127c24 */ /* 0x000fc4000f8e020d */
[----:B------:R-:W-:Y:S02]  /*0400*/  IMAD R20, R13, UR16, R4 ;  /* 0x000000100d147c24 */ /* 0x000fe4000f8e0204 */
[C---:B------:R-:W-:Y:S02]  /*0410*/  IMAD R19, R4.reuse, UR5, R19 ;  /* 0x0000000504137c24 */ /* 0x040fe4000f8e0213 */
[----:B------:R-:W-:Y:S01]  /*0420*/  IMAD R13, R4, UR5, R13 ;  /* 0x00000005040d7c24 */ /* 0x000fe2000f8e020d */
[----:B--234-:R-:W-:-:S07]  /*0430*/  CS2R R4, SRZ ;  /* 0x0000000000047805 */ /* 0x01cfce000001ff00 */
.L_x_2:
[----:B------:R-:W0:Y:S01]  /*0440*/  LDS.64 R16, [R12] ;  /* 0x000000000c107984 */ /* 0x000e220000000a00 */
[----:B------:R-:W-:Y:S02]  /*0450*/  USHF.R.S32.HI UR13, URZ, 0x1f, UR9 ;  /* 0x0000001fff0d7899 */ /* 0x000fe40008011409 */
[----:B------:R-:W-:-:S04]  /*0460*/  UIADD3 UR5, UP0, UPT, UR9, UR4, URZ ;  /* 0x0000000409057290 */ /* 0x000fc8000ff1e0ff */
[----:B------:R-:W-:Y:S02]  /*0470*/  ULEA.HI.X.SX32 UR12, UR4, UR13, 0x1, UP0 ;  /* 0x0000000d040c7291 */ /* 0x000fe400080f0eff */
[----:B------:R-:W-:-:S04]  /*0480*/  ULEA UR16, UP0, UR5, UR22, 0x2 ;  /* 0x0000001605107291 */ /* 0x000fc8000f8010ff */
[----:B------:R-:W-:Y:S02]  /*0490*/  ULEA.HI.X UR12, UR5, UR23, UR12, 0x2, UP0 ;  /* 0x00000017050c7291 */ /* 0x000fe400080f140c */
[----:B------:R-:W-:-:S04]  /*04a0*/  MOV R22, UR16 ;  /* 0x0000001000167c02 */ /* 0x000fc80008000f00 */
[----:B------:R-:W-:Y:S01]  /*04b0*/  MOV R23, UR12 ;  /* 0x0000000c00177c02 */ /* 0x000fe20008000f00 */
[----:B0-----:R-:W-:-:S04]  /*04c0*/  IMAD.WIDE R26, R2, 0x4, R16 ;  /* 0x00000004021a7825 */ /* 0x001fc800078e0210 */
[----:B------:R-:W-:Y:S01]  /*04d0*/  IMAD.WIDE R2, R3, 0x4, R22 ;  /* 0x0000000403027825 */ /* 0x000fe200078e0216 */
[----:B------:R0:W2:Y:S03]  /*04e0*/  LD.E R14, desc[UR14][R26.64] ;  /* 0x0000000e1a0e7980 */ /* 0x0000a6000c101900 */
[----:B------:R-:W-:Y:S02]  /*04f0*/  IMAD.WIDE R24, R0, 0x4, R16 ;  /* 0x0000000400187825 */ /* 0x000fe400078e0210 */
[----:B------:R-:W2:Y:S04]  /*0500*/  LD.E R2, desc[UR14][R2.64] ;  /* 0x0000000e02027980 */ /* 0x000ea8000c101900 */
[----:B------:R1:W2:Y:S01]  /*0510*/  LD.E R15, desc[UR14][R24.64] ;  /* 0x0000000e180f7980 */ /* 0x0002a2000c101900 */
[----:B------:R-:W-:-:S04]  /*0520*/  IMAD.WIDE R28, R19, 0x4, R22 ;  /* 0x00000004131c7825 */ /* 0x000fc800078e0216 */
[--C-:B0-----:R-:W-:Y:S01]  /*0530*/  IMAD.WIDE R26, R20, 0x4, R16.reuse ;  /* 0x00000004141a7825 */ /* 0x101fe200078e0210 */
[----:B------:R0:W3:Y:S03]  /*0540*/  LD.E R19, desc[UR14][R28.64] ;  /* 0x0000000e1c137980 */ /* 0x0000e6000c101900 */
[----:B-1----:R-:W-:Y:S02]  /*0550*/  IMAD.WIDE R24, R21, 0x4, R16 ;  /* 0x0000000415187825 */ /* 0x002fe400078e0210 */
[----:B------:R-:W3:Y:S04]  /*0560*/  LD.E R17, desc[UR14][R26.64] ;  /* 0x0000000e1a117980 */ /* 0x000ee8000c101900 */
[----:B------:R1:W3:Y:S01]  /*0570*/  LD.E R16, desc[UR14][R24.64] ;  /* 0x0000000e18107980 */ /* 0x0002e2000c101900 */
[----:B0-----:R-:W-:-:S05]  /*0580*/  IMAD.WIDE R28, R18, 0x4, R22 ;  /* 0x00000004121c7825 */ /* 0x001fca00078e0216 */
[----:B------:R-:W4:Y:S01]  /*0590*/  LD.E R0, desc[UR14][R28.64] ;  /* 0x0000000e1c007980 */ /* 0x000f22000c101900 */
[----:B------:R-:W-:-:S06]  /*05a0*/  UIADD3 UR5, UPT, UPT, UR24, 0x8, URZ ;  /* 0x0000000818057890 */ /* 0x000fcc000fffe0ff */
[----:B------:R-:W-:Y:S01]  /*05b0*/  MOV R18, UR5 ;  /* 0x0000000500127c02 */ /* 0x000fe20008000f00 */
[----:B------:R-:W-:-:S03]  /*05c0*/  UIMAD.WIDE.U32 UR30, UR24, 0x4, UR20 ;  /* 0x00000004181e78a5 */ /* 0x000fc6000f8e0014 */
[----:B------:R-:W-:Y:S01]  /*05d0*/  ISETP.GE.OR P1, PT, R18, UR10, P0 ;  /* 0x0000000a12007c0c */ /* 0x000fe20008726670 */
[----:B------:R-:W-:Y:S02]  /*05e0*/  IMAD.WIDE R22, R13, 0x4, R22 ;  /* 0x000000040d167825 */ /* 0x000fe400078e0216 */
[----:B------:R-:W-:-:S03]  /*05f0*/  MOV R20, UR30 ;  /* 0x0000001e00147c02 */ /* 0x000fc60008000f00 */
[----:B------:R0:W5:Y:S07]  /*0600*/  LD.E R18, desc[UR14][R22.64] ;  /* 0x0000000e16127980 */ /* 0x00016e000c101900 */
[----:B------:R-:W-:-:S04]  /*0610*/  @!P1 IADD3 R20, P2, PT, R20, 0x20, RZ ;  /* 0x0000002014149810 */ /* 0x000fc80007f5e0ff */
[----:B------:R-:W-:-:S05]  /*0620*/  @!P1 IADD3.X R21, PT, PT, RZ, UR31, RZ, P2, !PT ;  /* 0x0000001fff159c10 */ /* 0x000fca00097fe4ff */
[----:B------:R0:W-:Y:S01]  /*0630*/  @!P1 STS.64 [R12], R20 ;  /* 0x000000140c009388 */ /* 0x0001e20000000a00 */
[----:B------:R-:W-:Y:S06]  /*0640*/  BAR.SYNC.DEFER_BLOCKING 0x0 ;  /* 0x0000000000007b1d */ /* 0x000fec0000010000 */
[----:B------:R-:W0:Y:S01]  /*0650*/  S2R R13, SR_LANEID ;  /* 0x00000000000d7919 */ /* 0x000e220000000000 */
[----:B-1----:R-:W1:Y:S01]  /*0660*/  LDS.64 R24, [R12] ;  /* 0x000000000c187984 */ /* 0x002e620000000a00 */
[----:B------:R-:W-:-:S04]  /*0670*/  UIADD3 UR5, UP0, UPT, UR9, UR27, URZ ;  /* 0x0000001b09057290 */ /* 0x000fc8000ff1e0ff */
[----:B------:R-:W-:Y:S02]  /*0680*/  ULEA.HI.X.SX32 UR12, UR27, UR13, 0x1, UP0 ;  /* 0x0000000d1b0c7291 */ /* 0x000fe400080f0eff */
[----:B------:R-:W-:-:S04]  /*0690*/  ULEA UR13, UP0, UR5, UR22, 0x2 ;  /* 0x00000016050d7291 */ /* 0x000fc8000f8010ff */
[----:B------:R-:W-:Y:S01]  /*06a0*/  ULEA.HI.X UR12, UR5, UR23, UR12, 0x2, UP0 ;  /* 0x00000017050c7291 */ /* 0x000fe200080f140c */
[----:B------:R-:W-:Y:S02]  /*06b0*/  UMOV UR16, UR17 ;  /* 0x0000001100107c82 */ /* 0x000fe40008000000 */
[----:B------:R-:W-:Y:S01]  /*06c0*/  UMOV UR5, UR18 ;  /* 0x0000001200057c82 */ /* 0x000fe20008000000 */
[----:B------:R-:W-:Y:S02]  /*06d0*/  MOV R26, UR13 ;  /* 0x0000000d001a7c02 */ /* 0x000fe40008000f00 */
[----:B------:R-:W-:Y:S01]  /*06e0*/  MOV R27, UR12 ;  /* 0x0000000c001b7c02 */ /* 0x000fe20008000f00 */
[----:B--2---:R-:W-:-:S15]  /*06f0*/  HMMA.1684.F32.TF32 R8, R14, R2, R8 ;  /* 0x000000020e08723c */ /* 0x004fde0000085008 */
[----:B------:R-:W-:-:S05]  /*0700*/  NOP ;  /* 0x0000000000007918 */ /* 0x000fca0000000000 */
[----:B---3--:R-:W-:Y:S01]  /*0710*/  HMMA.1684.F32.TF32 R8, R16, R19, R8 ;  /* 0x000000131008723c */ /* 0x008fe20000085008 */
[----:B0-----:R-:W-:Y:S02]  /*0720*/  SHF.R.U32.HI R19, RZ, 0x2, R13 ;  /* 0x00000002ff137819 */ /* 0x001fe4000001160d */
[----:B------:R-:W-:Y:S02]  /*0730*/  LOP3.LUT R13, R13, 0x3, RZ, 0xc0, !PT ;  /* 0x000000030d0d7812 */ /* 0x000fe400078ec0ff */
[----:B------:R-:W-:-:S03]  /*0740*/  IADD3 R20, PT, PT, R19, 0x8, RZ ;  /* 0x0000000813147810 */ /* 0x000fc60007ffe0ff */
[----:B------:R-:W-:Y:S01]  /*0750*/  IMAD R2, R19, UR16, R13 ;  /* 0x0000001013027c24 */ /* 0x000fe2000f8e020d */
[----:B----4-:R-:W-:Y:S01]  /*0760*/  HMMA.1684.F32.TF32 R4, R14, R0, R4 ;  /* 0x000000000e04723c */ /* 0x010fe20000085004 */
[----:B------:R-:W-:Y:S02]  /*0770*/  IMAD R3, R13, UR5, R19 ;  /* 0x000000050d037c24 */ /* 0x000fe4000f8e0213 */
[----:B------:R-:W-:Y:S02]  /*0780*/  IMAD R0, R20, UR16, R13 ;  /* 0x0000001014007c24 */ /* 0x000fe4000f8e020d */
[----:B-1----:R-:W-:-:S04]  /*0790*/  IMAD.WIDE R14, R2, 0x4, R24 ;  /* 0x00000004020e7825 */ /* 0x002fc800078e0218 */
[----:B------:R-:W-:Y:S02]  /*07a0*/  IMAD.WIDE R22, R3, 0x4, R26 ;  /* 0x0000000403167825 */ /* 0x000fe400078e021a */
[----:B------:R-:W2:Y:S02]  /*07b0*/  LD.E R14, desc[UR14][R14.64] ;  /* 0x0000000e0e0e7980 */ /* 0x000ea4000c101900 */
[----:B------:R-:W-:Y:S02]  /*07c0*/  IMAD.WIDE R28, R0, 0x4, R24 ;  /* 0x00000004001c7825 */ /* 0x000fe400078e0218 */
[----:B------:R-:W2:Y:S04]  /*07d0*/  LD.E R22, desc[UR14][R22.64] ;  /* 0x0000000e16167980 */ /* 0x000ea8000c101900 */
[----:B------:R0:W2:Y:S01]  /*07e0*/  LD.E R15, desc[UR14][R28.64] ;  /* 0x0000000e1c0f7980 */ /* 0x0000a2000c101900 */
[----:B-----5:R-:W-:Y:S01]  /*07f0*/  HMMA.1684.F32.TF32 R4, R16, R18, R4 ;  /* 0x000000121004723c */ /* 0x020fe20000085004 */
[----:B------:R-:W-:-:S04]  /*0800*/  IMAD R18, R13, UR5, R20 ;  /* 0x000000050d127c24 */ /* 0x000fc8000f8e0214 */
[----:B0-----:R-:W-:-:S05]  /*0810*/  IMAD.WIDE R28, R18, 0x4, R26 ;  /* 0x00000004121c7825 */ /* 0x001fca00078e021a */
[----:B------:R0:W3:Y:S01]  /*0820*/  LD.E R23, desc[UR14][R28.64] ;  /* 0x0000000e1c177980 */ /* 0x0000e2000c101900 */
[----:B------:R-:W-:Y:S01]  /*0830*/  IADD3 R16, PT, PT, R13, 0x4, RZ ;  /* 0x000000040d107810 */ /* 0x000fe20007ffe0ff */
[----:B------:R-:W-:-:S04]  /*0840*/  UIADD3 UR12, UPT, UPT, UR24, 0x10, URZ ;  /* 0x00000010180c7890 */ /* 0x000fc8000fffe0ff */
[----:B------:R-:W-:Y:S02]  /*0850*/  IMAD R13, R16, UR5, R20 ;  /* 0x00000005100d7c24 */ /* 0x000fe4000f8e0214 */
[--C-:B------:R-:W-:Y:S02]  /*0860*/  IMAD R21, R19, UR16, R16.reuse ;  /* 0x0000001013157c24 */ /* 0x100fe4000f8e0210 */
[----:B------:R-:W-:Y:S02]  /*0870*/  IMAD R20, R20, UR16, R16 ;  /* 0x0000001014147c24 */ /* 0x000fe4000f8e0210 */
[----:B------:R-:W-:Y:S02]  /*0880*/  IMAD R19, R16, UR5, R19 ;  /* 0x0000000510137c24 */ /* 0x000fe4000f8e0213 */
[----:B------:R-:W-:-:S04]  /*0890*/  IMAD.WIDE R16, R21, 0x4, R24 ;  /* 0x0000000415107825 */ /* 0x000fc800078e0218 */
[----:B0-----:R-:W-:Y:S02]  /*08a0*/  IMAD.WIDE R28, R20, 0x4, R24 ;  /* 0x00000004141c7825 */ /* 0x001fe400078e0218 */
[----:B------:R-:W4:Y:S02]  /*08b0*/  LD.E R16, desc[UR14][R16.64] ;  /* 0x0000000e10107980 */ /* 0x000f24000c101900 */
[----:B------:R-:W-:-:S04]  /*08c0*/  IMAD.WIDE R24, R19, 0x4, R26 ;  /* 0x0000000413187825 */ /* 0x000fc800078e021a */
[----:B------:R-:W-:Y:S02]  /*08d0*/  IMAD.WIDE R26, R13, 0x4, R26 ;  /* 0x000000040d1a7825 */ /* 0x000fe400078e021a */
[----:B------:R-:W4:Y:S04]  /*08e0*/  LD.E R24, desc[UR14][R24.64] ;  /* 0x0000000e18187980 */ /* 0x000f28000c101900 */
[----:B------:R-:W4:Y:S01]  /*08f0*/  LD.E R17, desc[UR14][R28.64] ;  /* 0x0000000e1c117980 */ /* 0x000f22000c101900 */
[----:B--2---:R-:W-:Y:S01]  /*0900*/  HMMA.1684.F32.TF32 R8, R14, R22, R8 ;  /* 0x000000160e08723c */ /* 0x004fe20000085008 */
[----:B------:R-:W-:-:S04]  /*0910*/  MOV R22, UR12 ;  /* 0x0000000c00167c02 */ /* 0x000fc80008000f00 */
[----:B------:R-:W-:Y:S02]  /*0920*/  ISETP.GE.OR P1, PT, R22, UR10, P0 ;  /* 0x0000000a16007c0c */ /* 0x000fe40008726670 */
[----:B------:R0:W2:Y:S01]  /*0930*/  LD.E R22, desc[UR14][R26.64] ;  /* 0x0000000e1a167980 */ /* 0x0000a2000c101900 */
[----:B---3--:R-:W-:Y:S01]  /*0940*/  HMMA.1684.F32.TF32 R4, R14, R23, R4 ;  /* 0x000000170e04723c */ /* 0x008fe20000085004 */
[----:B------:R-:W-:-:S09]  /*0950*/  MOV R14, UR30 ;  /* 0x0000001e000e7c02 */ /* 0x000fd20008000f00 */
[----:B------:R-:W-:-:S04]  /*0960*/  @!P1 IADD3 R14, P2, PT, R14, 0x40, RZ ;  /* 0x000000400e0e9810 */ /* 0x000fc80007f5e0ff */
[----:B------:R-:W-:-:S05]  /*0970*/  @!P1 IADD3.X R15, PT, PT, RZ, UR31, RZ, P2, !PT ;  /* 0x0000001fff0f9c10 */ /* 0x000fca00097fe4ff */
[----:B------:R-:W-:Y:S01]  /*0980*/  @!P1 STS.64 [R12], R14 ;  /* 0x0000000e0c009388 */ /* 0x000fe20000000a00 */
[----:B------:R-:W-:Y:S01]  /*0990*/  BAR.SYNC.DEFER_BLOCKING 0x0 ;  /* 0x0000000000007b1d */ /* 0x000fe20000010000 */
[----:B------:R-:W-:Y:S02]  /*09a0*/  USHF.R.S32.HI UR19, URZ, 0x1f, UR9 ;  /* 0x0000001fff137899 */ /* 0x000fe40008011409 */
[----:B------:R-:W-:-:S03]  /*09b0*/  UIADD3 UR12, UP0, UPT, UR9, UR26, URZ ;  /* 0x0000001a090c7290 */ /* 0x000fc6000ff1e0ff */
[----:B------:R-:W0:Y:S01]  /*09c0*/  LDS.64 R14, [R12] ;  /* 0x000000000c0e7984 */ /* 0x000e220000000a00 */
[----:B------:R-:W-:Y:S02]  /*09d0*/  ULEA.HI.X.SX32 UR13, UR26, UR19, 0x1, UP0 ;  /* 0x000000131a0d7291 */ /* 0x000fe400080f0eff */
[----:B------:R-:W-:-:S04]  /*09e0*/  ULEA UR28, UP0, UR12, UR22, 0x2 ;  /* 0x000000160c1c7291 */ /* 0x000fc8000f8010ff */
[----:B------:R-:W-:Y:S01]  /*09f0*/  ULEA.HI.X UR13, UR12, UR23, UR13, 0x2, UP0 ;  /* 0x000000170c0d7291 */ /* 0x000fe200080f140d */
[----:B----4-:R-:W-:Y:S01]  /*0a00*/  HMMA.1684.F32.TF32 R8, R16, R24, R8 ;  /* 0x000000181008723c */ /* 0x010fe20000085008 */
[----:B------:R-:W-:-:S04]  /*0a10*/  MOV R24, UR28 ;  /* 0x0000001c00187c02 */ /* 0x000fc80008000f00 */
[----:B------:R-:W-:-:S03]  /*0a20*/  MOV R25, UR13 ;  /* 0x0000000d00197c02 */ /* 0x000fc60008000f00 */
[----:B------:R-:W-:-:S06]  /*0a30*/  IMAD.WIDE R28, R3, 0x4, R24 ;  /* 0x00000004031c7825 */ /* 0x000fcc00078e0218 */
[----:B------:R-:W3:Y:S01]  /*0a40*/  LD.E R28, desc[UR14][R28.64] ;  /* 0x0000000e1c1c7980 */ /* 0x000ee2000c101900 */
[--C-:B0-----:R-:W-:Y:S01]  /*0a50*/  IMAD.WIDE R26, R0, 0x4, R14.reuse ;  /* 0x00000004001a7825 */ /* 0x101fe200078e020e */
[----:B--2---:R-:W-:Y:S03]  /*0a60*/  HMMA.1684.F32.TF32 R4, R16, R22, R4 ;  /* 0x000000161004723c */ /* 0x004fe60000085004 */
[----:B------:R-:W-:-:S06]  /*0a70*/  IMAD.WIDE R16, R2, 0x4, R14 ;  /* 0x0000000402107825 */ /* 0x000fcc00078e020e */
[----:B------:R-:W3:Y:S04]  /*0a80*/  LD.E R16, desc[UR14][R16.64] ;  /* 0x0000000e10107980 */ /* 0x000ee8000c101900 */
[----:B------:R0:W3:Y:S02]  /*0a90*/  LD.E R17, desc[UR14][R26.64] ;  /* 0x0000000e1a117980 */ /* 0x0000e4000c101900 */
[----:B0-----:R-:W-:-:S06]  /*0aa0*/  IMAD.WIDE R26, R18, 0x4, R24 ;  /* 0x00000004121a7825 */ /* 0x001fcc00078e0218 */
[----:B------:R0:W2:Y:S01]  /*0ab0*/  LD.E R26, desc[UR14][R26.64] ;  /* 0x0000000e1a1a7980 */ /* 0x0000a2000c101900 */
[--C-:B------:R-:W-:Y:S01]  /*0ac0*/  IMAD.WIDE R22, R20, 0x4, R14.reuse ;  /* 0x0000000414167825 */ /* 0x100fe200078e020e */
[----:B------:R-:W-:Y:S01]  /*0ad0*/  UIADD3 UR12, UPT, UPT, UR24, 0x18, URZ ;  /* 0x00000018180c7890 */ /* 0x000fe2000fffe0ff */
[----:B0-----:R-:W-:Y:S01]  /*0ae0*/  MOV R27, UR30 ;  /* 0x0000001e001b7c02 */ /* 0x001fe20008000f00 */
[----:B---3--:R-:W-:Y:S01]  /*0af0*/  HMMA.1684.F32.TF32 R8, R16, R28, R8 ;  /* 0x0000001c1008723c */ /* 0x008fe20000085008 */
[----:B------:R-:W-:Y:S02]  /*0b00*/  IMAD.WIDE R28, R21, 0x4, R14 ;  /* 0x00000004151c7825 */ /* 0x000fe400078e020e */
[----:B------:R0:W3:Y:S04]  /*0b10*/  LD.E R15, desc[UR14][R22.64] ;  /* 0x0000000e160f7980 */ /* 0x0000e8000c101900 */
[----:B------:R-:W3:Y:S01]  /*0b20*/  LD.E R14, desc[UR14][R28.64] ;  /* 0x0000000e1c0e7980 */ /* 0x000ee2000c101900 */
[----:B0-----:R-:W-:-:S04]  /*0b30*/  IMAD.WIDE R22, R19, 0x4, R24 ;  /* 0x0000000413167825 */ /* 0x001fc800078e0218 */
[----:B------:R-:W-:Y:S02]  /*0b40*/  IMAD.WIDE R24, R13, 0x4, R24 ;  /* 0x000000040d187825 */ /* 0x000fe400078e0218 */
[----:B------:R-:W3:Y:S04]  /*0b50*/  LD.E R23, desc[UR14][R22.64] ;  /* 0x0000000e16177980 */ /* 0x000ee8000c101900 */
[----:B------:R0:W4:Y:S02]  /*0b60*/  LD.E R22, desc[UR14][R24.64] ;  /* 0x0000000e18167980 */ /* 0x000124000c101900 */
[----:B0-----:R-:W-:-:S04]  /*0b70*/  MOV R24, UR12 ;  /* 0x0000000c00187c02 */ /* 0x001fc80008000f00 */
[----:B------:R-:W-:-:S13]  /*0b80*/  ISETP.GE.OR P1, PT, R24, UR10, P0 ;  /* 0x0000000a18007c0c */ /* 0x000fda0008726670 */
[----:B------:R-:W-:-:S04]  /*0b90*/  @!P1 IADD3 R28, P2, PT, R27, 0x60, RZ ;  /* 0x000000601b1c9810 */ /* 0x000fc80007f5e0ff */
[----:B------:R-:W-:-:S05]  /*0ba0*/  @!P1 IADD3.X R29, PT, PT, RZ, UR31, RZ, P2, !PT ;  /* 0x0000001fff1d9c10 */ /* 0x000fca00097fe4ff */
[----:B------:R-:W-:Y:S01]  /*0bb0*/  @!P1 STS.64 [R12], R28 ;  /* 0x0000001c0c009388 */ /* 0x000fe20000000a00 */
[----:B------:R-:W-:Y:S01]  /*0bc0*/  BAR.SYNC.DEFER_BLOCKING 0x0 ;  /* 0x0000000000007b1d */ /* 0x000fe20000010000 */
[----:B--2---:R-:W-:Y:S01]  /*0bd0*/  HMMA.1684.F32.TF32 R4, R16, R26, R4 ;  /* 0x0000001a1004723c */ /* 0x004fe20000085004 */
[----:B------:R-:W-:-:S04]  /*0be0*/  UIADD3 UR12, UP0, UPT, UR9, UR25, URZ ;  /* 0x00000019090c7290 */ /* 0x000fc8000ff1e0ff */
[----:B------:R-:W0:Y:S01]  /*0bf0*/  LDS.64 R24, [R12] ;  /* 0x000000000c187984 */ /* 0x000e220000000a00 */
[----:B------:R-:W-:Y:S02]  /*0c00*/  ULEA.HI.X.SX32 UR13, UR25, UR19, 0x1, UP0 ;  /* 0x00000013190d7291 */ /* 0x000fe400080f0eff */
[----:B------:R-:W-:-:S04]  /*0c10*/  ULEA UR19, UP0, UR12, UR22, 0x2 ;  /* 0x000000160c137291 */ /* 0x000fc8000f8010ff */
[----:B------:R-:W-:Y:S01]  /*0c20*/  ULEA.HI.X UR13, UR12, UR23, UR13, 0x2, UP0 ;  /* 0x000000170c0d7291 */ /* 0x000fe200080f140d */
[----:B0-----:R-:W-:-:S04]  /*0c30*/  IMAD.WIDE R16, R2, 0x4, R24 ;  /* 0x0000000402107825 */ /* 0x001fc800078e0218 */
[----:B------:R-:W-:Y:S02]  /*0c40*/  IMAD.WIDE R28, R0, 0x4, R24 ;  /* 0x00000004001c7825 */ /* 0x000fe400078e0218 */
[----:B------:R-:W2:Y:S04]  /*0c50*/  LD.E R16, desc[UR14][R16.64] ;  /* 0x0000000e10107980 */ /* 0x000ea8000c101900 */
[----:B------:R-:W2:Y:S01]  /*0c60*/  LD.E R17, desc[UR14][R28.64] ;  /* 0x0000000e1c117980 */ /* 0x000ea2000c101900 */
[C---:B---3--:R-:W-:Y:S08]  /*0c70*/  HMMA.1684.F32.TF32 R8, R14.reuse, R23, R8 ;  /* 0x000000170e08723c */ /* 0x048ff00000085008 */
[----:B----4-:R-:W-:Y:S01]  /*0c80*/  HMMA.1684.F32.TF32 R4, R14, R22, R4 ;  /* 0x000000160e04723c */ /* 0x010fe20000085004 */
[----:B------:R-:W-:-:S02]  /*0c90*/  MOV R14, UR19 ;  /* 0x00000013000e7c02 */ /* 0x000fc40008000f00 */
[----:B------:R-:W-:-:S03]  /*0ca0*/  MOV R15, UR13 ;  /* 0x0000000d000f7c02 */ /* 0x000fc60008000f00 */
[----:B------:R-:W-:-:S05]  /*0cb0*/  IMAD.WIDE R26, R3, 0x4, R14 ;  /* 0x00000004031a7825 */ /* 0x000fca00078e020e */
[----:B------:R0:W2:Y:S02]  /*0cc0*/  LD.E R22, desc[UR14][R26.64] ;  /* 0x0000000e1a167980 */ /* 0x0000a4000c101900 */
[----:B0-----:R-:W-:-:S06]  /*0cd0*/  IMAD.WIDE R26, R18, 0x4, R14 ;  /* 0x00000004121a7825 */ /* 0x001fcc00078e020e */
[----:B------:R-:W3:Y:S01]  /*0ce0*/  LD.E R26, desc[UR14][R26.64] ;  /* 0x0000000e1a1a7980 */ /* 0x000ee2000c101900 */
[--C-:B------:R-:W-:Y:S01]  /*0cf0*/  IMAD.WIDE R28, R13, 0x4, R14.reuse ;  /* 0x000000040d1c7825 */ /* 0x100fe200078e020e */
[----:B------:R-:W-:Y:S01]  /*0d00*/  UIADD3 UR24, UPT, UPT, UR24, 0x20, URZ ;  /* 0x0000002018187890 */ /* 0x000fe2000fffe0ff */
[----:B--2---:R-:W-:Y:S02]  /*0d10*/  HMMA.1684.F32.TF32 R8, R16, R22, R8 ;  /* 0x000000161008723c */ /* 0x004fe40000085008 */
[----:B------:R-:W-:-:S06]  /*0d20*/  IMAD.WIDE R22, R19, 0x4, R14 ;  /* 0x0000000413167825 */ /* 0x000fcc00078e020e */
[----:B------:R-:W2:Y:S04]  /*0d30*/  LD.E R23, desc[UR14][R22.64] ;  /* 0x0000000e16177980 */ /* 0x000ea8000c101900 */
[----:B------:R0:W4:Y:S02]  /*0d40*/  LD.E R22, desc[UR14][R28.64] ;  /* 0x0000000e1c167980 */ /* 0x000124000c101900 */
[----:B0-----:R-:W-:-:S04]  /*0d50*/  IMAD.WIDE R28, R21, 0x4, R24 ;  /* 0x00000004151c7825 */ /* 0x001fc800078e0218 */
[----:B------:R-:W-:Y:S01]  /*0d60*/  IMAD.WIDE R24, R20, 0x4, R24 ;  /* 0x0000000414187825 */ /* 0x000fe200078e0218 */
[----:B------:R-:W2:Y:S04]  /*0d70*/  LD.E R14, desc[UR14][R28.64] ;  /* 0x0000000e1c0e7980 */ /* 0x000ea8000c101900 */
[----:B------:R0:W2:Y:S02]  /*0d80*/  LD.E R15, desc[UR14][R24.64] ;  /* 0x0000000e180f7980 */ /* 0x0000a4000c101900 */
[----:B0-----:R-:W-:-:S04]  /*0d90*/  MOV R24, UR24 ;  /* 0x0000001800187c02 */ /* 0x001fc80008000f00 */
[----:B------:R-:W-:Y:S01]  /*0da0*/  ISETP.GE.OR P1, PT, R24, UR10, P0 ;  /* 0x0000000a18007c0c */ /* 0x000fe20008726670 */
[----:B---3--:R-:W-:Y:S01]  /*0db0*/  HMMA.1684.F32.TF32 R4, R16, R26, R4 ;  /* 0x0000001a1004723c */ /* 0x008fe20000085004 */
[----:B------:R-:W-:-:S11]  /*0dc0*/  MOV R16, UR30 ;  /* 0x0000001e00107c02 */ /* 0x000fd60008000f00 */
[----:B------:R-:W-:-:S04]  /*0dd0*/  @!P1 IADD3 R16, P2, PT, R16, 0x80, RZ ;  /* 0x0000008010109810 */ /* 0x000fc80007f5e0ff */
[----:B------:R-:W-:-:S05]  /*0de0*/  @!P1 IADD3.X R17, PT, PT, RZ, UR31, RZ, P2, !PT ;  /* 0x0000001fff119c10 */ /* 0x000fca00097fe4ff */
[----:B------:R0:W-:Y:S01]  /*0df0*/  @!P1 STS.64 [R12], R16 ;  /* 0x000000100c009388 */ /* 0x0001e20000000a00 */
[----:B------:R-:W-:-:S04]  /*0e00*/  UIADD3 UR6, UPT, UPT, UR6, 0x4, URZ ;  /* 0x0000000406067890 */ /* 0x000fc8000fffe0ff */
[----:B------:R-:W-:Y:S02]  /*0e10*/  UISETP.NE.AND UP0, UPT, UR6, URZ, UPT ;  /* 0x000000ff0600728c */ /* 0x000fe4000bf05270 */
[----:B------:R-:W-:Y:S02]  /*0e20*/  UIADD3 UR7, UPT, UPT, UR7, 0x20, URZ ;  /* 0x0000002007077890 */ /* 0x000fe4000fffe0ff */
[----:B------:R-:W-:Y:S02]  /*0e30*/  ULEA UR25, UR5, UR25, 0x5 ;  /* 0x0000001905197291 */ /* 0x000fe4000f8e28ff */
[----:B------:R-:W-:Y:S02]  /*0e40*/  ULEA UR26, UR5, UR26, 0x5 ;  /* 0x0000001a051a7291 */ /* 0x000fe4000f8e28ff */
[----:B------:R-:W-:Y:S02]  /*0e50*/  ULEA UR27, UR5, UR27, 0x5 ;  /* 0x0000001b051b7291 */ /* 0x000fe4000f8e28ff */
[----:B------:R-:W-:Y:S01]  /*0e60*/  ULEA UR4, UR5, UR4, 0x5 ;  /* 0x0000000405047291 */ /* 0x000fe2000f8e28ff */
[----:B------:R-:W-:Y:S01]  /*0e70*/  BAR.SYNC.DEFER_BLOCKING 0x0 ;  /* 0x0000000000007b1d */ /* 0x000fe20000010000 */
[C---:B--2---:R-:W-:Y:S08]  /*0e80*/  HMMA.1684.F32.TF32 R8, R14.reuse, R23, R8 ;  /* 0x000000170e08723c */ /* 0x044ff00000085008 */
[----:B----4-:R-:W-:Y:S01]  /*0e90*/  HMMA.1684.F32.TF32 R4, R14, R22, R4 ;  /* 0x000000160e04723c */ /* 0x010fe20000085004 */
[----:B------:R-:W-:-:S04]  /*0ea0*/  NOP ;  /* 0x0000000000007918 */ /* 0x000fc80000000000 */
[----:B0-----:R-:W-:-:S15]  /*0eb0*/  BRA.U UP0, `(.L_x_2) ;  /* 0xfffffff500607547 */ /* 0x001fde000b83ffff */
[----:B------:R-:W-:-:S12]  /*0ec0*/  UIADD3 UR4, UPT, UPT, UR7, -0x10, URZ ;  /* 0xfffffff007047890 */ /* 0x000fd8000fffe0ff */
.L_x_1:
[----:B------:R-:W-:-:S09]  /*0ed0*/  UISETP.NE.AND UP0, UPT, UR11, URZ, UPT ;  /* 0x000000ff0b00728c */ /* 0x000fd2000bf05270 */
[----:B------:R-:W-:Y:S05]  /*0ee0*/  BRA.U !UP0, `(.L_x_0) ;  /* 0x0000000508087547 */ /* 0x000fea000b800000 */
[----:B------:R-:W1:Y:S01]  /*0ef0*/  S2R R0, SR_LANEID ;  /* 0x0000000000007919 */ /* 0x000e620000000000 */
[----:B------:R-:W2:Y:S01]  /*0f00*/  LDCU.64 UR6, c[0x0][0x380] ;  /* 0x00007000ff0677ac */ /* 0x000ea20008000a00 */
[----:B------:R-:W-:Y:S02]  /*0f10*/  UIMAD UR4, UR4, UR5, URZ ;  /* 0x00000005040472a4 */ /* 0x000fe4000f8e02ff */
[----:B------:R-:W-:Y:S01]  /*0f20*/  UIADD3 UR11, UPT, UPT, -UR11, URZ, URZ ;  /* 0x000000ff0b0b7290 */ /* 0x000fe2000fffe1ff */
[----:B------:R-:W3:Y:S01]  /*0f30*/  LDCU UR12, c[0x0][0x39c] ;  /* 0x00007380ff0c77ac */ /* 0x000ee20008000800 */
[----:B------:R-:W4:Y:S01]  /*0f40*/  LDCU.64 UR18, c[0x0][0x388] ;  /* 0x00007100ff1277ac */ /* 0x000f220008000a00 */
[----:B--2---:R-:W-:-:S04]  /*0f50*/  UIMAD.WIDE.U32 UR6, UR24, 0x4, UR6 ;  /* 0x00000004180678a5 */ /* 0x004fc8000f8e0006 */
[----:B------:R-:W-:-:S04]  /*0f60*/  UIADD3 UR13, UP0, UPT, UR6, 0x20, URZ ;  /* 0x00000020060d7890 */ /* 0x000fc8000ff1e0ff */
[----:B------:R-:W-:Y:S01]  /*0f70*/  UIADD3.X UR7, UPT, UPT, URZ, UR7, URZ, UP0, !UPT ;  /* 0x00000007ff077290 */ /* 0x000fe200087fe4ff */
[----:B-1----:R-:W-:Y:S02]  /*0f80*/  SHF.R.U32.HI R21, RZ, 0x2, R0 ;  /* 0x00000002ff157819 */ /* 0x002fe40000011600 */
[----:B0-----:R-:W-:Y:S02]  /*0f90*/  LOP3.LUT R2, R0, 0x3, RZ, 0xc0, !PT ;  /* 0x0000000300027812 */ /* 0x001fe400078ec0ff */
[C---:B------:R-:W-:Y:S02]  /*0fa0*/  IADD3 R13, PT, PT, R21.reuse, 0x8, RZ ;  /* 0x00000008150d7810 */ /* 0x040fe40007ffe0ff */
[C---:B------:R-:W-:Y:S01]  /*0fb0*/  IADD3 R14, PT, PT, R2.reuse, 0x4, RZ ;  /* 0x00000004020e7810 */ /* 0x040fe20007ffe0ff */
[----:B------:R-:W-:Y:S02]  /*0fc0*/  IMAD R16, R21, UR16, R2 ;  /* 0x0000001015107c24 */ /* 0x000fe4000f8e0202 */
[----:B------:R-:W-:-:S02]  /*0fd0*/  IMAD R17, R2, UR5, R21 ;  /* 0x0000000502117c24 */ /* 0x000fc4000f8e0215 */
[----:B------:R-:W-:Y:S02]  /*0fe0*/  IMAD R0, R13, UR16, R2 ;  /* 0x000000100d007c24 */ /* 0x000fe4000f8e0202 */
[--C-:B------:R-:W-:Y:S02]  /*0ff0*/  IMAD R20, R21, UR16, R14.reuse ;  /* 0x0000001015147c24 */ /* 0x100fe4000f8e020e */
[----:B------:R-:W-:Y:S02]  /*1000*/  IMAD R2, R2, UR5, R13 ;  /* 0x0000000502027c24 */ /* 0x000fe4000f8e020d */
[----:B------:R-:W-:Y:S02]  /*1010*/  IMAD R3, R13, UR16, R14 ;  /* 0x000000100d037c24 */ /* 0x000fe4000f8e020e */
[C---:B------:R-:W-:Y:S02]  /*1020*/  IMAD R21, R14.reuse, UR5, R21 ;  /* 0x000000050e157c24 */ /* 0x040fe4000f8e0215 */
[----:B---34-:R-:W-:-:S07]  /*1030*/  IMAD R13, R14, UR5, R13 ;  /* 0x000000050e0d7c24 */ /* 0x018fce000f8e020d */
.L_x_3:
[----:B------:R-:W0:Y:S01]  /*1040*/  LDS.64 R14, [R12] ;  /* 0x000000000c0e7984 */ /* 0x000e220000000a00 */
[----:B------:R-:W-:Y:S02]  /*1050*/  USHF.R.S32.HI UR6, URZ, 0x1f, UR9 ;  /* 0x0000001fff067899 */ /* 0x000fe40008011409 */
[----:B------:R-:W-:-:S04]  /*1060*/  UIADD3 UR5, UP0, UPT, UR9, UR4, URZ ;  /* 0x0000000409057290 */ /* 0x000fc8000ff1e0ff */
[----:B------:R-:W-:Y:S02]  /*1070*/  ULEA.HI.X.SX32 UR6, UR4, UR6, 0x1, UP0 ;  /* 0x0000000604067291 */ /* 0x000fe400080f0eff */
[----:B------:R-:W-:-:S04]  /*1080*/  ULEA UR16, UP0, UR5, UR18, 0x2 ;  /* 0x0000001205107291 */ /* 0x000fc8000f8010ff */
[----:B------:R-:W-:Y:S02]  /*1090*/  ULEA.HI.X UR6, UR5, UR19, UR6, 0x2, UP0 ;  /* 0x0000001305067291 */ /* 0x000fe400080f1406 */
[----:B------:R-:W-:-:S04]  /*10a0*/  MOV R24, UR16 ;  /* 0x0000001000187c02 */ /* 0x000fc80008000f00 */
[----:B------:R-:W-:-:S03]  /*10b0*/  MOV R25, UR6 ;  /* 0x0000000600197c02 */ /* 0x000fc60008000f00 */
[----:B------:R-:W-:-:S06]  /*10c0*/  IMAD.WIDE R22, R17, 0x4, R24 ;  /* 0x0000000411167825 */ /* 0x000fcc00078e0218 */
[----:B------:R-:W2:Y:S01]  /*10d0*/  LD.E R22, desc[UR14][R22.64] ;  /* 0x0000000e16167980 */ /* 0x000ea2000c101900 */
[----:B0-----:R-:W-:-:S04]  /*10e0*/  IMAD.WIDE R18, R16, 0x4, R14 ;  /* 0x0000000410127825 */ /* 0x001fc800078e020e */
[----:B------:R-:W-:Y:S02]  /*10f0*/  IMAD.WIDE R26, R0, 0x4, R14 ;  /* 0x00000004001a7825 */ /* 0x000fe400078e020e */
[----:B------:R-:W2:Y:S04]  /*1100*/  LD.E R18, desc[UR14][R18.64] ;  /* 0x0000000e12127980 */ /* 0x000ea8000c101900 */
[----:B------:R0:W2:Y:S02]  /*1110*/  LD.E R19, desc[UR14][R26.64] ;  /* 0x0000000e1a137980 */ /* 0x0000a4000c101900 */
[----:B0-----:R-:W-:-:S06]  /*1120*/  IMAD.WIDE R26, R2, 0x4, R24 ;  /* 0x00000004021a7825 */ /* 0x001fcc00078e0218 */
[----:B------:R-:W3:Y:S01]  /*1130*/  LD.E R26, desc[UR14][R26.64] ;  /* 0x0000000e1a1a7980 */ /* 0x000ee2000c101900 */
[----:B------:R-:W-:Y:S01]  /*1140*/  IMAD.WIDE R28, R3, 0x4, R14 ;  /* 0x00000004031c7825 */ /* 0x000fe200078e020e */
[----:B------:R-:W-:-:S04]  /*1150*/  UIADD3 UR24, UPT, UPT, UR24, 0x8, URZ ;  /* 0x0000000818187890 */ /* 0x000fc8000fffe0ff */
[----:B------:R-:W-:Y:S01]  /*1160*/  UISETP.GE.AND UP0, UPT, UR24, UR10, UPT ;  /* 0x0000000a1800728c */ /* 0x000fe2000bf06270 */
[----:B--2---:R-:W-:Y:S01]  /*1170*/  HMMA.1684.F32.TF32 R8, R18, R22, R8 ;  /* 0x000000161208723c */ /* 0x004fe20000085008 */
[----:B------:R-:W-:Y:S02]  /*1180*/  IMAD.WIDE R22, R20, 0x4, R14 ;  /* 0x0000000414167825 */ /* 0x000fe400078e020e */
[----:B------:R0:W2:Y:S04]  /*1190*/  LD.E R15, desc[UR14][R28.64] ;  /* 0x0000000e1c0f7980 */ /* 0x0000a8000c101900 */
[----:B------:R-:W2:Y:S01]  /*11a0*/  LD.E R14, desc[UR14][R22.64] ;  /* 0x0000000e160e7980 */ /* 0x000ea2000c101900 */
[----:B0-----:R-:W-:-:S04]  /*11b0*/  IMAD.WIDE R28, R21, 0x4, R24 ;  /* 0x00000004151c7825 */ /* 0x001fc800078e0218 */
[----:B------:R-:W-:Y:S01]  /*11c0*/  IMAD.WIDE R24, R13, 0x4, R24 ;  /* 0x000000040d187825 */ /* 0x000fe200078e0218 */
[----:B------:R-:W2:Y:S04]  /*11d0*/  LD.E R23, desc[UR14][R28.64] ;  /* 0x0000000e1c177980 */ /* 0x000ea8000c101900 */
[----:B------:R0:W4:Y:S02]  /*11e0*/  LD.E R22, desc[UR14][R24.64] ;  /* 0x0000000e18167980 */ /* 0x000124000c101900 */
[----:B0-----:R-:W0:Y:S01]  /*11f0*/  S2R R24, SR_TID.X ;  /* 0x0000000000187919 */ /* 0x001e220000002100 */
[----:B------:R-:W-:Y:S01]  /*1200*/  PLOP3.LUT P0, PT, PT, PT, UP0, 0x80, 0x8 ;  /* 0x000000000008781c */ /* 0x000fe20003f0f008 */
[----:B---3--:R-:W-:Y:S01]  /*1210*/  HMMA.1684.F32.TF32 R4, R18, R26, R4 ;  /* 0x0000001a1204723c */ /* 0x008fe20000085004 */
[----:B------:R-:W-:-:S02]  /*1220*/  MOV R18, UR13 ;  /* 0x0000000d00127c02 */ /* 0x000fc40008000f00 */
[----:B------:R-:W-:Y:S01]  /*1230*/  MOV R19, UR7 ;  /* 0x0000000700137c02 */ /* 0x000fe20008000f00 */
[----:B------:R-:W-:Y:S02]  /*1240*/  UIADD3 UR13, UP0, UPT, UR13, 0x20, URZ ;  /* 0x000000200d0d7890 */ /* 0x000fe4000ff1e0ff */
[----:B------:R-:W-:Y:S02]  /*1250*/  UIADD3 UR11, UPT, UPT, UR11, 0x1, URZ ;  /* 0x000000010b0b7890 */ /* 0x000fe4000fffe0ff */
[----:B------:R-:W-:Y:S01]  /*1260*/  UIADD3.X UR7, UPT, UPT, URZ, UR7, URZ, UP0, !UPT ;  /* 0x00000007ff077290 */ /* 0x000fe200087fe4ff */
[----:B0-----:R-:W-:Y:S01]  /*1270*/  ISETP.GT.U32.OR P0, PT, R24, 0x7f, P0 ;  /* 0x0000007f1800780c */ /* 0x001fe20000704470 */
[----:B------:R-:W-:-:S12]  /*1280*/  UISETP.NE.AND UP0, UPT, UR11, URZ, UPT ;  /* 0x000000ff0b00728c */ /* 0x000fd8000bf05270 */
[----:B------:R1:W-:Y:S01]  /*1290*/  @!P0 STS.64 [R12], R18 ;  /* 0x000000120c008388 */ /* 0x0003e20000000a00 */
[----:B------:R-:W-:Y:S02]  /*12a0*/  UMOV UR5, UR12 ;  /* 0x0000000c00057c82 */ /* 0x000fe40008000000 */
[----:B------:R-:W-:Y:S01]  /*12b0*/  ULEA UR4, UR5, UR4, 0x3 ;  /* 0x0000000405047291 */ /* 0x000fe2000f8e18ff */
[----:B------:R-:W-:Y:S01]  /*12c0*/  BAR.SYNC.DEFER_BLOCKING 0x0 ;  /* 0x0000000000007b1d */ /* 0x000fe20000010000 */
[C---:B--2---:R-:W-:Y:S08]  /*12d0*/  HMMA.1684.F32.TF32 R8, R14.reuse, R23, R8 ;  /* 0x000000170e08723c */ /* 0x044ff00000085008 */
[----:B----4-:R-:W-:Y:S01]  /*12e0*/  HMMA.1684.F32.TF32 R4, R14, R22, R4 ;  /* 0x000000160e04723c */ /* 0x010fe20000085004 */
[----:B------:R-:W-:-:S04]  /*12f0*/  NOP ;  /* 0x0000000000007918 */ /* 0x000fc80000000000 */
[----:B-1----:R-:W-:-:S15]  /*1300*/  BRA.U UP0, `(.L_x_3) ;  /* 0xfffffffd004c7547 */ /* 0x002fde000b83ffff */
.L_x_0:
[----:B------:R-:W1:Y:S01]  /*1310*/  LDCU UR6, c[0x0][0x398] ;  /* 0x00007300ff0677ac */ /* 0x000e620008000800 */
[----:B------:R-:W-:Y:S02]  /*1320*/  UIMAD UR4, UR8, UR5, UR9 ;  /* 0x00000005080472a4 */ /* 0x000fe4000f8e0209 */
[----:B-1----:R-:W-:-:S04]  /*1330*/  UIMAD UR6, UR5, UR6, URZ ;  /* 0x00000006050672a4 */ /* 0x002fc8000f8e02ff */
[----:B------:R-:W-:-:S06]  /*1340*/  UISETP.GE.AND UP0, UPT, UR4, UR6, UPT ;  /* 0x000000060400728c */ /* 0x000fcc000bf06270 */
[----:B------:R-:W-:-:S13]  /*1350*/  PLOP3.LUT P0, PT, PT, PT, UP0, 0x80, 0x8 ;  /* 0x000000000008781c */ /* 0x000fda0003f0f008 */
[----:B------:R-:W-:Y:S05]  /*1360*/  @P0 EXIT ;  /* 0x000000000000094d */ /* 0x000fea0003800000 */
[----:B------:R-:W1:Y:S01]  /*1370*/  S2R R0, SR_LANEID ;  /* 0x0000000000007919 */ /* 0x000e620000000000 */
[----:B------:R-:W2:Y:S01]  /*1380*/  LDCU.64 UR6, c[0x0][0x390] ;  /* 0x00007200ff0677ac */ /* 0x000ea20008000a00 */
[----:B0-----:R-:W-:Y:S01]  /*1390*/  MOV R3, RZ ;  /* 0x000000ff00037202 */ /* 0x001fe20000000f00 */
[----:B------:R-:W-:Y:S02]  /*13a0*/  USHF.R.U32.HI UR8, URZ, 0x1, UR5 ;  /* 0x00000001ff087899 */ /* 0x000fe40008011605 */
[----:B--2---:R-:W-:Y:S01]  /*13b0*/  UIMAD.WIDE UR4, UR4, 0x4, UR6 ;  /* 0x00000004040478a5 */ /* 0x004fe2000f8e0206 */
[----:B-1----:R-:W-:Y:S02]  /*13c0*/  LOP3.LUT R2, R0, 0x3, RZ, 0xc0, !PT ;  /* 0x0000000300027812 */ /* 0x002fe400078ec0ff */
[----:B------:R-:W-:-:S05]  /*13d0*/  SHF.R.U32.HI R13, RZ, 0x2, R0 ;  /* 0x00000002ff0d7819 */ /* 0x000fca0000011600 */
[----:B------:R-:W-:-:S03]  /*13e0*/  IMAD.WIDE.U32 R2, R13, UR8, R2 ;  /* 0x000000080d027c25 */ /* 0x000fc6000f8e0002 */
[----:B------:R-:W-:-:S04]  /*13f0*/  LEA R12, P0, R2, UR4, 0x3 ;  /* 0x00000004020c7c11 */ /* 0x000fc8000f8018ff */
[----:B------:R-:W-:Y:S02]  /*1400*/  LEA.HI.X R13, R2, UR5, R3, 0x3, P0 ;  /* 0x00000005020d7c11 */ /* 0x000fe400080f1c03 */
[----:B------:R-:W-:-:S03]  /*1410*/  MOV R3, UR8 ;  /* 0x0000000800037c02 */ /* 0x000fc60008000f00 */
[----:B------:R-:W-:Y:S02]  /*1420*/  ST.E.64 desc[UR14][R12.64], R8 ;  /* 0x000000080c007985 */ /* 0x000fe4000c101b0e */
[----:B------:R-:W-:-:S05]  /*1430*/  IMAD.WIDE.U32 R2, R3, 0x40, R12 ;  /* 0x0000004003027825 */ /* 0x000fca00078e000c */
[----:B------:R-:W-:Y:S04]  /*1440*/  ST.E.64 desc[UR14][R2.64], R10 ;  /* 0x0000000a02007985 */ /* 0x000fe8000c101b0e */
[----:B------:R-:W-:Y:S04]  /*1450*/  ST.E.64 desc[UR14][R12.64+0x20], R4 ;  /* 0x000020040c007985 */ /* 0x000fe8000c101b0e */
[----:B------:R-:W-:Y:S01]  /*1460*/  ST.E.64 desc[UR14][R2.64+0x20], R6 ;  /* 0x0000200602007985 */ /* 0x000fe2000c101b0e */
[----:B------:R-:W-:Y:S05]  /*1470*/  EXIT ;  /* 0x000000000000794d */ /* 0x000fea0003800000 */
.L_x_4:
[----:B------:R-:W-:-:S00]  /*1480*/  BRA `(.L_x_4) ;  /* 0xfffffffc00fc7947 */ /* 0x000fc0000383ffff */
[----:B------:R-:W-:-:S00]  /*1490*/  NOP ;  /* 0x0000000000007918 */ /* 0x000fc00000000000 */
        /* <DEDUP_REMOVED lines=14> */
.L_x_5:


//--------------------- .nv.shared._Z6matmulPfS_S_iii --------------------------
	.section	.nv.shared._Z6matmulPfS_S_iii,"aw",@nobits
	.sectionflags	@""
	.align	8
.nv.shared._Z6matmulPfS_S_iii:
	.zero		3072


//--------------------- .nv.shared.reserved.0     --------------------------
	.section	.nv.shared.reserved.0,"aw",@nobits
	.weak		__nv_reservedSMEM_offset_0_alias
	.size		__nv_reservedSMEM_offset_0_alias, 0, 64
	.other		__nv_reservedSMEM_offset_0_alias,@"STO_CUDA_RESERVED_SHARED STV_DEFAULT"
__nv_reservedSMEM_offset_0_alias:
	.zero		0
	.zero		64


//--------------------- .nv.constant0._Z6matmulPfS_S_iii --------------------------
	.section	.nv.constant0._Z6matmulPfS_S_iii,"a",@progbits
	.sectionflags	@""
	.align	4
.nv.constant0._Z6matmulPfS_S_iii:
	.zero		932


//--------------------- SYMBOLS --------------------------

	.type		.nv.reservedSmem.offset0,@object
	.size		.nv.reservedSmem.offset0,0x4
	.type		.nv.reservedSmem.cap,@object
	.size		.nv.reservedSmem.cap,0x4
